//
// Generated by NVIDIA NVVM Compiler
//
// Compiler Build ID: CL-36424714
// Cuda compilation tools, release 13.0, V13.0.88
// Based on NVVM 20.0.0
//

.version 9.0
.target sm_100
.address_size 64

	// .globl	_Z12fixed_boundsPii
// _ZZ10fixed_initPiE5sdata has been demoted

.visible .entry _Z12fixed_boundsPii(
	.param .u64 .ptr .align 1 _Z12fixed_boundsPii_param_0,
	.param .u32 _Z12fixed_boundsPii_param_1
)
{
	.reg .pred 	%p<2>;
	.reg .b32 	%r<6>;
	.reg .b64 	%rd<5>;

	ld.param.u64 	%rd1, [_Z12fixed_boundsPii_param_0];
	ld.param.u32 	%r2, [_Z12fixed_boundsPii_param_1];
	mov.u32 	%r3, %ctaid.x;
	mov.u32 	%r4, %ntid.x;
	mov.u32 	%r5, %tid.x;
	mad.lo.s32 	%r1, %r3, %r4, %r5;
	setp.ge.s32 	%p1, %r1, %r2;
	@%p1 bra 	$L__BB0_2;
	cvta.to.global.u64 	%rd2, %rd1;
	mul.wide.s32 	%rd3, %r1, 4;
	add.s64 	%rd4, %rd2, %rd3;
	st.global.u32 	[%rd4], %r1;
$L__BB0_2:
	ret;

}
	// .globl	_Z12fixed_sharedv
.visible .entry _Z12fixed_sharedv()
{


	bar.sync 	0;
	ret;

}
	// .globl	_Z10fixed_initPi
.visible .entry _Z10fixed_initPi(
	.param .u64 .ptr .align 1 _Z10fixed_initPi_param_0
)
{
	.reg .pred 	%p<2>;
	.reg .b32 	%r<8>;
	.reg .b64 	%rd<5>;
	// demoted variable
	.shared .align 4 .b8 _ZZ10fixed_initPiE5sdata[1024];
	ld.param.u64 	%rd1, [_Z10fixed_initPi_param_0];
	mov.u32 	%r1, %tid.x;
	shl.b32 	%r3, %r1, 2;
	mov.u32 	%r4, _ZZ10fixed_initPiE5sdata;
	add.s32 	%r2, %r4, %r3;
	mov.b32 	%r5, 0;
	st.shared.u32 	[%r2], %r5;
	bar.sync 	0;
	and.b32  	%r6, %r1, 1;
	setp.eq.b32 	%p1, %r6, 1;
	@%p1 bra 	$L__BB2_2;
	st.shared.u32 	[%r2], %r1;
$L__BB2_2:
	cvta.to.global.u64 	%rd2, %rd1;
	bar.sync 	0;
	ld.shared.u32 	%r7, [%r2];
	mul.wide.u32 	%rd3, %r1, 4;
	add.s64 	%rd4, %rd2, %rd3;
	st.global.u32 	[%rd4], %r7;
	ret;

}
	// .globl	_Z12fixed_reducePii
.visible .entry _Z12fixed_reducePii(
	.param .u64 .ptr .align 1 _Z12fixed_reducePii_param_0,
	.param .u32 _Z12fixed_reducePii_param_1
)
{
	.reg .pred 	%p<6>;
	.reg .b32 	%r<12>;
	.reg .b64 	%rd<7>;

	ld.param.u64 	%rd2, [_Z12fixed_reducePii_param_0];
	ld.param.u32 	%r5, [_Z12fixed_reducePii_param_1];
	mov.u32 	%r1, %tid.x;
	mov.u32 	%r11, %ntid.x;
	setp.lt.u32 	%p1, %r11, 2;
	@%p1 bra 	$L__BB3_5;
	cvta.to.global.u64 	%rd3, %rd2;
	mul.wide.u32 	%rd4, %r1, 4;
	add.s64 	%rd1, %rd3, %rd4;
$L__BB3_2:
	shr.u32 	%r4, %r11, 1;
	setp.ge.u32 	%p2, %r1, %r4;
	add.s32 	%r7, %r4, %r1;
	setp.ge.s32 	%p3, %r7, %r5;
	or.pred  	%p4, %p2, %p3;
	@%p4 bra 	$L__BB3_4;
	mul.wide.u32 	%rd5, %r4, 4;
	add.s64 	%rd6, %rd1, %rd5;
	ld.global.u32 	%r8, [%rd6];
	ld.global.u32 	%r9, [%rd1];
	add.s32 	%r10, %r9, %r8;
	st.global.u32 	[%rd1], %r10;
$L__BB3_4:
	bar.sync 	0;
	setp.gt.u32 	%p5, %r11, 3;
	mov.u32 	%r11, %r4;
	@%p5 bra 	$L__BB3_2;
$L__BB3_5:
	ret;

}
	// .globl	_Z11fixed_indexPiii
.visible .entry _Z11fixed_indexPiii(
	.param .u64 .ptr .align 1 _Z11fixed_indexPiii_param_0,
	.param .u32 _Z11fixed_indexPiii_param_1,
	.param .u32 _Z11fixed_indexPiii_param_2
)
{
	.reg .pred 	%p<4>;
	.reg .b32 	%r<6>;
	.reg .b64 	%rd<5>;

	ld.param.u64 	%rd1, [_Z11fixed_indexPiii_param_0];
	ld.param.u32 	%r2, [_Z11fixed_indexPiii_param_1];
	ld.param.u32 	%r3, [_Z11fixed_indexPiii_param_2];
	mov.u32 	%r4, %tid.x;
	sub.s32 	%r1, %r4, %r3;
	setp.lt.s32 	%p1, %r1, 0;
	setp.ge.s32 	%p2, %r1, %r2;
	or.pred  	%p3, %p1, %p2;
	@%p3 bra 	$L__BB4_2;
	cvta.to.global.u64 	%rd2, %rd1;
	mul.wide.u32 	%rd3, %r1, 4;
	add.s64 	%rd4, %rd2, %rd3;
	mov.b32 	%r5, 42;
	st.global.u32 	[%rd4], %r5;
$L__BB4_2:
	ret;

}


// ===== COMPILED SASS (sm_100) =====

	.target	sm_100

	.elftype	@"ET_EXEC"


//--------------------- .note.nv.tkinfo           --------------------------
	.section	.note.nv.tkinfo,"",@"SHT_NOTE"
	.sectionflags	@"SHF_NOTE_NV_TKINFO"
	.tkinfo
        /*0018*/ 	.word	0x00000002
        /*0030*/ 	.string	""
        /*0030*/ 	.string	"ptxas"
        /*0030*/ 	.string	"Cuda compilation tools, release 13.0, V13.0.88"
        /*0030*/ 	.string	"Build cuda_13.0.r13.0/compiler.36424714_0"
        /*0030*/ 	.string	"-arch sm_100 -m 64 "



//--------------------- .note.nv.cuinfo           --------------------------
	.section	.note.nv.cuinfo,"",@"SHT_NOTE"
	.sectionflags	@"SHF_NOTE_NV_CUINFO"
        /*0018*/ 	.short	0x0002
        /*001a*/ 	.short	0x0064
        /*001c*/ 	.short	0x0082
	.zero		2


//--------------------- .nv.info                  --------------------------
	.section	.nv.info,"",@"SHT_CUDA_INFO"
	.align	4


	//----- nvinfo : EIATTR_REGCOUNT
	.align		4
        /*0000*/ 	.byte	0x04, 0x2f
        /*0002*/ 	.short	(.L_1 - .L_0)
	.align		4
.L_0:
        /*0004*/ 	.word	index@(_Z12fixed_boundsPii)
        /*0008*/ 	.word	0x00000008


	//----- nvinfo : EIATTR_FRAME_SIZE
	.align		4
.L_1:
        /*000c*/ 	.byte	0x04, 0x11
        /*000e*/ 	.short	(.L_3 - .L_2)
	.align		4
.L_2:
        /*0010*/ 	.word	index@(_Z12fixed_boundsPii)
        /*0014*/ 	.word	0x00000000


	//----- nvinfo : EIATTR_REGCOUNT
	.align		4
.L_3:
        /*0018*/ 	.byte	0x04, 0x2f
        /*001a*/ 	.short	(.L_5 - .L_4)
	.align		4
.L_4:
        /*001c*/ 	.word	index@(_Z12fixed_sharedv)
        /*0020*/ 	.word	0x00000004


	//----- nvinfo : EIATTR_FRAME_SIZE
	.align		4
.L_5:
        /*0024*/ 	.byte	0x04, 0x11
        /*0026*/ 	.short	(.L_7 - .L_6)
	.align		4
.L_6:
        /*0028*/ 	.word	index@(_Z12fixed_sharedv)
        /*002c*/ 	.word	0x00000000


	//----- nvinfo : EIATTR_REGCOUNT
	.align		4
.L_7:
        /*0030*/ 	.byte	0x04, 0x2f
        /*0032*/ 	.short	(.L_9 - .L_8)
	.align		4
.L_8:
        /*0034*/ 	.word	index@(_Z10fixed_initPi)
        /*0038*/ 	.word	0x0000000a


	//----- nvinfo : EIATTR_FRAME_SIZE
	.align		4
.L_9:
        /*003c*/ 	.byte	0x04, 0x11
        /*003e*/ 	.short	(.L_11 - .L_10)
	.align		4
.L_10:
        /*0040*/ 	.word	index@(_Z10fixed_initPi)
        /*0044*/ 	.word	0x00000000


	//----- nvinfo : EIATTR_REGCOUNT
	.align		4
.L_11:
        /*0048*/ 	.byte	0x04, 0x2f
        /*004a*/ 	.short	(.L_13 - .L_12)
	.align		4
.L_12:
        /*004c*/ 	.word	index@(_Z12fixed_reducePii)
        /*0050*/ 	.word	0x0000000c


	//----- nvinfo : EIATTR_FRAME_SIZE
	.align		4
.L_13:
        /*0054*/ 	.byte	0x04, 0x11
        /*0056*/ 	.short	(.L_15 - .L_14)
	.align		4
.L_14:
        /*0058*/ 	.word	index@(_Z12fixed_reducePii)
        /*005c*/ 	.word	0x00000000


	//----- nvinfo : EIATTR_REGCOUNT
	.align		4
.L_15:
        /*0060*/ 	.byte	0x04, 0x2f
        /*0062*/ 	.short	(.L_17 - .L_16)
	.align		4
.L_16:
        /*0064*/ 	.word	index@(_Z11fixed_indexPiii)
        /*0068*/ 	.word	0x0000000a


	//----- nvinfo : EIATTR_FRAME_SIZE
	.align		4
.L_17:
        /*006c*/ 	.byte	0x04, 0x11
        /*006e*/ 	.short	(.L_19 - .L_18)
	.align		4
.L_18:
        /*0070*/ 	.word	index@(_Z11fixed_indexPiii)
        /*0074*/ 	.word	0x00000000


	//----- nvinfo : EIATTR_MIN_STACK_SIZE
	.align		4
.L_19:
        /*0078*/ 	.byte	0x04, 0x12
        /*007a*/ 	.short	(.L_21 - .L_20)
	.align		4
.L_20:
        /*007c*/ 	.word	index@(_Z11fixed_indexPiii)
        /*0080*/ 	.word	0x00000000


	//----- nvinfo : EIATTR_MIN_STACK_SIZE
	.align		4
.L_21:
        /*0084*/ 	.byte	0x04, 0x12
        /*0086*/ 	.short	(.L_23 - .L_22)
	.align		4
.L_22:
        /*0088*/ 	.word	index@(_Z12fixed_reducePii)
        /*008c*/ 	.word	0x00000000


	//----- nvinfo : EIATTR_MIN_STACK_SIZE
	.align		4
.L_23:
        /*0090*/ 	.byte	0x04, 0x12
        /*0092*/ 	.short	(.L_25 - .L_24)
	.align		4
.L_24:
        /*0094*/ 	.word	index@(_Z10fixed_initPi)
        /*0098*/ 	.word	0x00000000


	//----- nvinfo : EIATTR_MIN_STACK_SIZE
	.align		4
.L_25:
        /*009c*/ 	.byte	0x04, 0x12
        /*009e*/ 	.short	(.L_27 - .L_26)
	.align		4
.L_26:
        /*00a0*/ 	.word	index@(_Z12fixed_sharedv)
        /*00a4*/ 	.word	0x00000000


	//----- nvinfo : EIATTR_MIN_STACK_SIZE
	.align		4
.L_27:
        /*00a8*/ 	.byte	0x04, 0x12
        /*00aa*/ 	.short	(.L_29 - .L_28)
	.align		4
.L_28:
        /*00ac*/ 	.word	index@(_Z12fixed_boundsPii)
        /*00b0*/ 	.word	0x00000000
.L_29:


//--------------------- .nv.compat                --------------------------
	.section	.nv.compat,"",@"SHT_CUDA_COMPAT_INFO"
	.align	4
        /*0000*/ 	.byte	0x02, 0x09, 0x00, 0x00, 0x02, 0x02, 0x01, 0x00, 0x02, 0x05, 0x05, 0x00, 0x03, 0x07, 0x01, 0x01
        /*0010*/ 	.byte	0x02, 0x03, 0x00, 0x00, 0x02, 0x06, 0x01, 0x00, 0x04, 0x0b, 0x08, 0x00, 0x09, 0x00, 0x00, 0x00
        /*0020*/ 	.byte	0x00, 0x00, 0x00, 0x00


//--------------------- .nv.info._Z11fixed_indexPiii --------------------------
	.section	.nv.info._Z11fixed_indexPiii,"",@"SHT_CUDA_INFO"
	.sectionflags	@""
	.align	4


	//----- nvinfo : EIATTR_CUDA_API_VERSION
	.align		4
        /*0000*/ 	.byte	0x04, 0x37
        /*0002*/ 	.short	(.L_31 - .L_30)
.L_30:
        /*0004*/ 	.word	0x00000082


	//----- nvinfo : EIATTR_KPARAM_INFO
	.align		4
.L_31:
        /*0008*/ 	.byte	0x04, 0x17
        /*000a*/ 	.short	(.L_33 - .L_32)
.L_32:
        /*000c*/ 	.word	0x00000000
        /*0010*/ 	.short	0x0002
        /*0012*/ 	.short	0x000c
        /*0014*/ 	.byte	0x00, 0xf0, 0x11, 0x00


	//----- nvinfo : EIATTR_KPARAM_INFO
	.align		4
.L_33:
        /*0018*/ 	.byte	0x04, 0x17
        /*001a*/ 	.short	(.L_35 - .L_34)
.L_34:
        /*001c*/ 	.word	0x00000000
        /*0020*/ 	.short	0x0001
        /*0022*/ 	.short	0x0008
        /*0024*/ 	.byte	0x00, 0xf0, 0x11, 0x00


	//----- nvinfo : EIATTR_KPARAM_INFO
	.align		4
.L_35:
        /*0028*/ 	.byte	0x04, 0x17
        /*002a*/ 	.short	(.L_37 - .L_36)
.L_36:
        /*002c*/ 	.word	0x00000000
        /*0030*/ 	.short	0x0000
        /*0032*/ 	.short	0x0000
        /*0034*/ 	.byte	0x00, 0xf5, 0x21, 0x00


	//----- nvinfo : EIATTR_SPARSE_MMA_MASK
	.align		4
.L_37:
        /*0038*/ 	.byte	0x03, 0x50
        /*003a*/ 	.short	0x0000


	//----- nvinfo : EIATTR_MAXREG_COUNT
	.align		4
        /*003c*/ 	.byte	0x03, 0x1b
        /*003e*/ 	.short	0x00ff


	//----- nvinfo : EIATTR_MERCURY_ISA_VERSION
	.align		4
        /*0040*/ 	.byte	0x03, 0x5f
        /*0042*/ 	.short	0x0101


	//----- nvinfo : EIATTR_VRC_CTA_INIT_COUNT
	.align		4
        /*0044*/ 	.byte	0x02, 0x4a
	.zero		1
	.zero		1


	//----- nvinfo : EIATTR_EXIT_INSTR_OFFSETS
	.align		4
        /*0048*/ 	.byte	0x04, 0x1c
        /*004a*/ 	.short	(.L_39 - .L_38)


	//   ....[0]....
.L_38:
        /*004c*/ 	.word	0x00000060


	//   ....[1]....
        /*0050*/ 	.word	0x000000c0


	//----- nvinfo : EIATTR_CBANK_PARAM_SIZE
	.align		4
.L_39:
        /*0054*/ 	.byte	0x03, 0x19
        /*0056*/ 	.short	0x0010


	//----- nvinfo : EIATTR_PARAM_CBANK
	.align		4
        /*0058*/ 	.byte	0x04, 0x0a
        /*005a*/ 	.short	(.L_41 - .L_40)
	.align		4
.L_40:
        /*005c*/ 	.word	index@(.nv.constant0._Z11fixed_indexPiii)
        /*0060*/ 	.short	0x0380
        /*0062*/ 	.short	0x0010


	//----- nvinfo : EIATTR_SW_WAR
	.align		4
.L_41:
        /*0064*/ 	.byte	0x04, 0x36
        /*0066*/ 	.short	(.L_43 - .L_42)
.L_42:
        /*0068*/ 	.word	0x00000008
.L_43:


//--------------------- .nv.info._Z12fixed_reducePii --------------------------
	.section	.nv.info._Z12fixed_reducePii,"",@"SHT_CUDA_INFO"
	.sectionflags	@""
	.align	4


	//----- nvinfo : EIATTR_CUDA_API_VERSION
	.align		4
        /*0000*/ 	.byte	0x04, 0x37
        /*0002*/ 	.short	(.L_45 - .L_44)
.L_44:
        /*0004*/ 	.word	0x00000082


	//----- nvinfo : EIATTR_KPARAM_INFO
	.align		4
.L_45:
        /*0008*/ 	.byte	0x04, 0x17
        /*000a*/ 	.short	(.L_47 - .L_46)
.L_46:
        /*000c*/ 	.word	0x00000000
        /*0010*/ 	.short	0x0001
        /*0012*/ 	.short	0x0008
        /*0014*/ 	.byte	0x00, 0xf0, 0x11, 0x00


	//----- nvinfo : EIATTR_KPARAM_INFO
	.align		4
.L_47:
        /*0018*/ 	.byte	0x04, 0x17
        /*001a*/ 	.short	(.L_49 - .L_48)
.L_48:
        /*001c*/ 	.word	0x00000000
        /*0020*/ 	.short	0x0000
        /*0022*/ 	.short	0x0000
        /*0024*/ 	.byte	0x00, 0xf5, 0x21, 0x00


	//----- nvinfo : EIATTR_SPARSE_MMA_MASK
	.align		4
.L_49:
        /*0028*/ 	.byte	0x03, 0x50
        /*002a*/ 	.short	0x0000


	//----- nvinfo : EIATTR_MAXREG_COUNT
	.align		4
        /*002c*/ 	.byte	0x03, 0x1b
        /*002e*/ 	.short	0x00ff


	//----- nvinfo : EIATTR_NUM_BARRIERS
	.align		4
        /*0030*/ 	.byte	0x02, 0x4c
        /*0032*/ 	.byte	0x01
	.zero		1


	//----- nvinfo : EIATTR_MERCURY_ISA_VERSION
	.align		4
        /*0034*/ 	.byte	0x03, 0x5f
        /*0036*/ 	.short	0x0101


	//----- nvinfo : EIATTR_VRC_CTA_INIT_COUNT
	.align		4
        /*0038*/ 	.byte	0x02, 0x4a
	.zero		1
	.zero		1


	//----- nvinfo : EIATTR_EXIT_INSTR_OFFSETS
	.align		4
        /*003c*/ 	.byte	0x04, 0x1c
        /*003e*/ 	.short	(.L_51 - .L_50)


	//   ....[0]....
.L_50:
        /*0040*/ 	.word	0x00000030


	//   ....[1]....
        /*0044*/ 	.word	0x00000190


	//----- nvinfo : EIATTR_CRS_STACK_SIZE
	.align		4
.L_51:
        /*0048*/ 	.byte	0x04, 0x1e
        /*004a*/ 	.short	(.L_53 - .L_52)
.L_52:
        /*004c*/ 	.word	0x00000000


	//----- nvinfo : EIATTR_CBANK_PARAM_SIZE
	.align		4
.L_53:
        /*0050*/ 	.byte	0x03, 0x19
        /*0052*/ 	.short	0x000c


	//----- nvinfo : EIATTR_PARAM_CBANK
	.align		4
        /*0054*/ 	.byte	0x04, 0x0a
        /*0056*/ 	.short	(.L_55 - .L_54)
	.align		4
.L_54:
        /*0058*/ 	.word	index@(.nv.constant0._Z12fixed_reducePii)
        /*005c*/ 	.short	0x0380
        /*005e*/ 	.short	0x000c


	//----- nvinfo : EIATTR_SW_WAR
	.align		4
.L_55:
        /*0060*/ 	.byte	0x04, 0x36
        /*0062*/ 	.short	(.L_57 - .L_56)
.L_56:
        /*0064*/ 	.word	0x00000008
.L_57:


//--------------------- .nv.info._Z10fixed_initPi --------------------------
	.section	.nv.info._Z10fixed_initPi,"",@"SHT_CUDA_INFO"
	.sectionflags	@""
	.align	4


	//----- nvinfo : EIATTR_CUDA_API_VERSION
	.align		4
        /*0000*/ 	.byte	0x04, 0x37
        /*0002*/ 	.short	(.L_59 - .L_58)
.L_58:
        /*0004*/ 	.word	0x00000082


	//----- nvinfo : EIATTR_KPARAM_INFO
	.align		4
.L_59:
        /*0008*/ 	.byte	0x04, 0x17
        /*000a*/ 	.short	(.L_61 - .L_60)
.L_60:
        /*000c*/ 	.word	0x00000000
        /*0010*/ 	.short	0x0000
        /*0012*/ 	.short	0x0000
        /*0014*/ 	.byte	0x00, 0xf5, 0x21, 0x00


	//----- nvinfo : EIATTR_SPARSE_MMA_MASK
	.align		4
.L_61:
        /*0018*/ 	.byte	0x03, 0x50
        /*001a*/ 	.short	0x0000


	//----- nvinfo : EIATTR_MAXREG_COUNT
	.align		4
        /*001c*/ 	.byte	0x03, 0x1b
        /*001e*/ 	.short	0x00ff


	//----- nvinfo : EIATTR_NUM_BARRIERS
	.align		4
        /*0020*/ 	.byte	0x02, 0x4c
        /*0022*/ 	.byte	0x01
	.zero		1


	//----- nvinfo : EIATTR_MERCURY_ISA_VERSION
	.align		4
        /*0024*/ 	.byte	0x03, 0x5f
        /*0026*/ 	.short	0x0101


	//----- nvinfo : EIATTR_VRC_CTA_INIT_COUNT
	.align		4
        /*0028*/ 	.byte	0x02, 0x4a
	.zero		1
	.zero		1


	//----- nvinfo : EIATTR_EXIT_INSTR_OFFSETS
	.align		4
        /*002c*/ 	.byte	0x04, 0x1c
        /*002e*/ 	.short	(.L_63 - .L_62)


	//   ....[0]....
.L_62:
        /*0030*/ 	.word	0x00000110


	//----- nvinfo : EIATTR_CBANK_PARAM_SIZE
	.align		4
.L_63:
        /*0034*/ 	.byte	0x03, 0x19
        /*0036*/ 	.short	0x0008


	//----- nvinfo : EIATTR_PARAM_CBANK
	.align		4
        /*0038*/ 	.byte	0x04, 0x0a
        /*003a*/ 	.short	(.L_65 - .L_64)
	.align		4
.L_64:
        /*003c*/ 	.word	index@(.nv.constant0._Z10fixed_initPi)
        /*0040*/ 	.short	0x0380
        /*0042*/ 	.short	0x0008


	//----- nvinfo : EIATTR_SW_WAR
	.align		4
.L_65:
        /*0044*/ 	.byte	0x04, 0x36
        /*0046*/ 	.short	(.L_67 - .L_66)
.L_66:
        /*0048*/ 	.word	0x00000008
.L_67:


//--------------------- .nv.info._Z12fixed_sharedv --------------------------
	.section	.nv.info._Z12fixed_sharedv,"",@"SHT_CUDA_INFO"
	.sectionflags	@""
	.align	4


	//----- nvinfo : EIATTR_CUDA_API_VERSION
	.align		4
        /*0000*/ 	.byte	0x04, 0x37
        /*0002*/ 	.short	(.L_69 - .L_68)
.L_68:
        /*0004*/ 	.word	0x00000082


	//----- nvinfo : EIATTR_SPARSE_MMA_MASK
	.align		4
.L_69:
        /*0008*/ 	.byte	0x03, 0x50
        /*000a*/ 	.short	0x0000


	//----- nvinfo : EIATTR_MAXREG_COUNT
	.align		4
        /*000c*/ 	.byte	0x03, 0x1b
        /*000e*/ 	.short	0x00ff


	//----- nvinfo : EIATTR_NUM_BARRIERS
	.align		4
        /*0010*/ 	.byte	0x02, 0x4c
        /*0012*/ 	.byte	0x01
	.zero		1


	//----- nvinfo : EIATTR_MERCURY_ISA_VERSION
	.align		4
        /*0014*/ 	.byte	0x03, 0x5f
        /*0016*/ 	.short	0x0101


	//----- nvinfo : EIATTR_VRC_CTA_INIT_COUNT
	.align		4
        /*0018*/ 	.byte	0x02, 0x4a
	.zero		1
	.zero		1


	//----- nvinfo : EIATTR_EXIT_INSTR_OFFSETS
	.align		4
        /*001c*/ 	.byte	0x04, 0x1c
        /*001e*/ 	.short	(.L_71 - .L_70)


	//   ....[0]....
.L_70:
        /*0020*/ 	.word	0x00000020


	//----- nvinfo : EIATTR_SW_WAR
	.align		4
.L_71:
        /*0024*/ 	.byte	0x04, 0x36
        /*0026*/ 	.short	(.L_73 - .L_72)
.L_72:
        /*0028*/ 	.word	0x00000008
.L_73:


//--------------------- .nv.info._Z12fixed_boundsPii --------------------------
	.section	.nv.info._Z12fixed_boundsPii,"",@"SHT_CUDA_INFO"
	.sectionflags	@""
	.align	4


	//----- nvinfo : EIATTR_CUDA_API_VERSION
	.align		4
        /*0000*/ 	.byte	0x04, 0x37
        /*0002*/ 	.short	(.L_75 - .L_74)
.L_74:
        /*0004*/ 	.word	0x00000082


	//----- nvinfo : EIATTR_KPARAM_INFO
	.align		4
.L_75:
        /*0008*/ 	.byte	0x04, 0x17
        /*000a*/ 	.short	(.L_77 - .L_76)
.L_76:
        /*000c*/ 	.word	0x00000000
        /*0010*/ 	.short	0x0001
        /*0012*/ 	.short	0x0008
        /*0014*/ 	.byte	0x00, 0xf0, 0x11, 0x00


	//----- nvinfo : EIATTR_KPARAM_INFO
	.align		4
.L_77:
        /*0018*/ 	.byte	0x04, 0x17
        /*001a*/ 	.short	(.L_79 - .L_78)
.L_78:
        /*001c*/ 	.word	0x00000000
        /*0020*/ 	.short	0x0000
        /*0022*/ 	.short	0x0000
        /*0024*/ 	.byte	0x00, 0xf5, 0x21, 0x00


	//----- nvinfo : EIATTR_SPARSE_MMA_MASK
	.align		4
.L_79:
        /*0028*/ 	.byte	0x03, 0x50
        /*002a*/ 	.short	0x0000


	//----- nvinfo : EIATTR_MAXREG_COUNT
	.align		4
        /*002c*/ 	.byte	0x03, 0x1b
        /*002e*/ 	.short	0x00ff


	//----- nvinfo : EIATTR_MERCURY_ISA_VERSION
	.align		4
        /*0030*/ 	.byte	0x03, 0x5f
        /*0032*/ 	.short	0x0101


	//----- nvinfo : EIATTR_VRC_CTA_INIT_COUNT
	.align		4
        /*0034*/ 	.byte	0x02, 0x4a
	.zero		1
	.zero		1


	//----- nvinfo : EIATTR_EXIT_INSTR_OFFSETS
	.align		4
        /*0038*/ 	.byte	0x04, 0x1c
        /*003a*/ 	.short	(.L_81 - .L_80)


	//   ....[0]....
.L_80:
        /*003c*/ 	.word	0x00000070


	//   ....[1]....
        /*0040*/ 	.word	0x000000c0


	//----- nvinfo : EIATTR_CBANK_PARAM_SIZE
	.align		4
.L_81:
        /*0044*/ 	.byte	0x03, 0x19
        /*0046*/ 	.short	0x000c


	//----- nvinfo : EIATTR_PARAM_CBANK
	.align		4
        /*0048*/ 	.byte	0x04, 0x0a
        /*004a*/ 	.short	(.L_83 - .L_82)
	.align		4
.L_82:
        /*004c*/ 	.word	index@(.nv.constant0._Z12fixed_boundsPii)
        /*0050*/ 	.short	0x0380
        /*0052*/ 	.short	0x000c


	//----- nvinfo : EIATTR_SW_WAR
	.align		4
.L_83:
        /*0054*/ 	.byte	0x04, 0x36
        /*0056*/ 	.short	(.L_85 - .L_84)
.L_84:
        /*0058*/ 	.word	0x00000008
.L_85:


//--------------------- .nv.callgraph             --------------------------
	.section	.nv.callgraph,"",@"SHT_CUDA_CALLGRAPH"
	.align	4
	.sectionentsize	8
	.align		4
        /*0000*/ 	.word	0x00000000
	.align		4
        /*0004*/ 	.word	0xffffffff
	.align		4
        /*0008*/ 	.word	0x00000000
	.align		4
        /*000c*/ 	.word	0xfffffffe
	.align		4
        /*0010*/ 	.word	0x00000000
	.align		4
        /*0014*/ 	.word	0xfffffffd
	.align		4
        /*0018*/ 	.word	0x00000000
	.align		4
        /*001c*/ 	.word	0xfffffffc


//--------------------- .text._Z11fixed_indexPiii --------------------------
	.section	.text._Z11fixed_indexPiii,"ax",@progbits
	.align	128
        .global         _Z11fixed_indexPiii
        .type           _Z11fixed_indexPiii,@function
        .size           _Z11fixed_indexPiii,(.L_x_8 - _Z11fixed_indexPiii)
        .other          _Z11fixed_indexPiii,@"STO_CUDA_ENTRY STV_DEFAULT"
_Z11fixed_indexPiii:
.text._Z11fixed_indexPiii:
[----:B------:R-:W-:Y:S01]  /*0000*/  LDC R1, c[0x0][0x37c] ;  /* 0x0000df00ff017b82 */ /* 0x000fe20000000800 */
[----:B------:R-:W0:Y:S01]  /*0010*/  S2R R5, SR_TID.X ;  /* 0x0000000000057919 */ /* 0x000e220000002100 */
[----:B------:R-:W0:Y:S02]  /*0020*/  LDCU.64 UR4, c[0x0][0x388] ;  /* 0x00007100ff0477ac */ /* 0x000e240008000a00 */
[----:B0-----:R-:W-:-:S05]  /*0030*/  VIADD R5, R5, -UR5 ;  /* 0x8000000505057c36 */ /* 0x001fca0008000000 */
[----:B------:R-:W-:-:S04]  /*0040*/  ISETP.GE.AND P0, PT, R5, UR4, PT ;  /* 0x0000000405007c0c */ /* 0x000fc8000bf06270 */
[----:B------:R-:W-:-:S13]  /*0050*/  ISETP.LT.OR P0, PT, R5, RZ, P0 ;  /* 0x000000ff0500720c */ /* 0x000fda0000701670 */
[----:B------:R-:W-:Y:S05]  /*0060*/  @P0 EXIT ;  /* 0x000000000000094d */ /* 0x000fea0003800000 */
[----:B------:R-:W0:Y:S01]  /*0070*/  LDC.64 R2, c[0x0][0x380] ;  /* 0x0000e000ff027b82 */ /* 0x000e220000000a00 */
[----:B------:R-:W1:Y:S01]  /*0080*/  LDCU.64 UR4, c[0x0][0x358] ;  /* 0x00006b00ff0477ac */ /* 0x000e620008000a00 */
[----:B------:R-:W-:Y:S02]  /*0090*/  HFMA2 R7, -RZ, RZ, 0, 2.50339508056640625e-06 ;  /* 0x0000002aff077431 */ /* 0x000fe400000001ff */
[----:B0-----:R-:W-:-:S05]  /*00a0*/  IMAD.WIDE.U32 R2, R5, 0x4, R2 ;  /* 0x0000000405027825 */ /* 0x001fca00078e0002 */
[----:B-1----:R-:W-:Y:S01]  /*00b0*/  STG.E desc[UR4][R2.64], R7 ;  /* 0x0000000702007986 */ /* 0x002fe2000c101904 */
[----:B------:R-:W-:Y:S05]  /*00c0*/  EXIT ;  /* 0x000000000000794d */ /* 0x000fea0003800000 */
.L_x_0:
[----:B------:R-:W-:-:S00]  /*00d0*/  BRA `(.L_x_0) ;  /* 0xfffffffc00fc7947 */ /* 0x000fc0000383ffff */
[----:B------:R-:W-:-:S00]  /*00e0*/  NOP ;  /* 0x0000000000007918 */ /* 0x000fc00000000000 */
        /* <DEDUP_REMOVED lines=9> */
.L_x_8:


//--------------------- .text._Z12fixed_reducePii --------------------------
	.section	.text._Z12fixed_reducePii,"ax",@progbits
	.align	128
        .global         _Z12fixed_reducePii
        .type           _Z12fixed_reducePii,@function
        .size           _Z12fixed_reducePii,(.L_x_9 - _Z12fixed_reducePii)
        .other          _Z12fixed_reducePii,@"STO_CUDA_ENTRY STV_DEFAULT"
_Z12fixed_reducePii:
.text._Z12fixed_reducePii:
[----:B------:R-:W-:Y:S08]  /*0000*/  LDC R1, c[0x0][0x37c] ;  /* 0x0000df00ff017b82 */ /* 0x000ff00000000800 */
[----:B------:R-:W0:Y:S02]  /*0010*/  LDC R0, c[0x0][0x360] ;  /* 0x0000d800ff007b82 */ /* 0x000e240000000800 */
[----:B0-----:R-:W-:-:S13]  /*0020*/  ISETP.GE.U32.AND P0, PT, R0, 0x2, PT ;  /* 0x000000020000780c */ /* 0x001fda0003f06070 */
[----:B------:R-:W-:Y:S05]  /*0030*/  @!P0 EXIT ;  /* 0x000000000000894d */ /* 0x000fea0003800000 */
[----:B------:R-:W0:Y:S01]  /*0040*/  S2R R9, SR_TID.X ;  /* 0x0000000000097919 */ /* 0x000e220000002100 */
[----:B------:R-:W0:Y:S01]  /*0050*/  LDC.64 R2, c[0x0][0x380] ;  /* 0x0000e000ff027b82 */ /* 0x000e220000000a00 */
[----:B------:R-:W1:Y:S01]  /*0060*/  LDCU.64 UR4, c[0x0][0x358] ;  /* 0x00006b00ff0477ac */ /* 0x000e620008000a00 */
[----:B------:R-:W2:Y:S02]  /*0070*/  LDCU UR6, c[0x0][0x388] ;  /* 0x00007100ff0677ac */ /* 0x000ea40008000800 */
[----:B012---:R-:W-:-:S07]  /*0080*/  IMAD.WIDE.U32 R2, R9, 0x4, R2 ;  /* 0x0000000409027825 */ /* 0x007fce00078e0002 */
.L_x_3:
[----:B------:R-:W-:Y:S01]  /*0090*/  SHF.R.U32.HI R6, RZ, 0x1, R0 ;  /* 0x00000001ff067819 */ /* 0x000fe20000011600 */
[----:B------:R-:W-:Y:S04]  /*00a0*/  BSSY.RECONVERGENT B0, `(.L_x_1) ;  /* 0x000000a000007945 */ /* 0x000fe80003800200 */
[----:B------:R-:W-:-:S05]  /*00b0*/  IMAD.IADD R4, R6, 0x1, R9 ;  /* 0x0000000106047824 */ /* 0x000fca00078e0209 */
[----:B------:R-:W-:-:S04]  /*00c0*/  ISETP.GE.AND P0, PT, R4, UR6, PT ;  /* 0x0000000604007c0c */ /* 0x000fc8000bf06270 */
[----:B------:R-:W-:-:S13]  /*00d0*/  ISETP.GE.U32.OR P0, PT, R9, R6, P0 ;  /* 0x000000060900720c */ /* 0x000fda0000706470 */
[----:B0-----:R-:W-:Y:S05]  /*00e0*/  @P0 BRA `(.L_x_2) ;  /* 0x0000000000140947 */ /* 0x001fea0003800000 */
[----:B------:R-:W-:Y:S01]  /*00f0*/  IMAD.WIDE.U32 R4, R6, 0x4, R2 ;  /* 0x0000000406047825 */ /* 0x000fe200078e0002 */
[----:B------:R-:W2:Y:S05]  /*0100*/  LDG.E R7, desc[UR4][R2.64] ;  /* 0x0000000402077981 */ /* 0x000eaa000c1e1900 */
[----:B------:R-:W2:Y:S02]  /*0110*/  LDG.E R4, desc[UR4][R4.64] ;  /* 0x0000000404047981 */ /* 0x000ea4000c1e1900 */
[----:B--2---:R-:W-:-:S05]  /*0120*/  IMAD.IADD R7, R4, 0x1, R7 ;  /* 0x0000000104077824 */ /* 0x004fca00078e0207 */
[----:B------:R0:W-:Y:S02]  /*0130*/  STG.E desc[UR4][R2.64], R7 ;  /* 0x0000000702007986 */ /* 0x0001e4000c101904 */
.L_x_2:
[----:B------:R-:W-:Y:S05]  /*0140*/  BSYNC.RECONVERGENT B0 ;  /* 0x0000000000007941 */ /* 0x000fea0003800200 */
.L_x_1:
[----:B------:R-:W-:Y:S01]  /*0150*/  BAR.SYNC.DEFER_BLOCKING 0x0 ;  /* 0x0000000000007b1d */ /* 0x000fe20000010000 */
[----:B------:R-:W-:Y:S01]  /*0160*/  ISETP.GT.U32.AND P0, PT, R0, 0x3, PT ;  /* 0x000000030000780c */ /* 0x000fe20003f04070 */
[----:B------:R-:W-:-:S12]  /*0170*/  IMAD.MOV.U32 R0, RZ, RZ, R6 ;  /* 0x000000ffff007224 */ /* 0x000fd800078e0006 */
[----:B------:R-:W-:Y:S05]  /*0180*/  @P0 BRA `(.L_x_3) ;  /* 0xfffffffc00c00947 */ /* 0x000fea000383ffff */
[----:B------:R-:W-:Y:S05]  /*0190*/  EXIT ;  /* 0x000000000000794d */ /* 0x000fea0003800000 */
.L_x_4:
        /* <DEDUP_REMOVED lines=14> */
.L_x_9:


//--------------------- .text._Z10fixed_initPi    --------------------------
	.section	.text._Z10fixed_initPi,"ax",@progbits
	.align	128
        .global         _Z10fixed_initPi
        .type           _Z10fixed_initPi,@function
        .size           _Z10fixed_initPi,(.L_x_10 - _Z10fixed_initPi)
        .other          _Z10fixed_initPi,@"STO_CUDA_ENTRY STV_DEFAULT"
_Z10fixed_initPi:
.text._Z10fixed_initPi:
[----:B------:R-:W-:Y:S01]  /*0000*/  LDC R1, c[0x0][0x37c] ;  /* 0x0000df00ff017b82 */ /* 0x000fe20000000800 */
[----:B------:R-:W0:Y:S07]  /*0010*/  S2R R7, SR_TID.X ;  /* 0x0000000000077919 */ /* 0x000e2e0000002100 */
[----:B------:R-:W1:Y:S01]  /*0020*/  S2UR UR5, SR_CgaCtaId ;  /* 0x00000000000579c3 */ /* 0x000e620000008800 */
[----:B------:R-:W-:-:S07]  /*0030*/  UMOV UR4, 0x400 ;  /* 0x0000040000047882 */ /* 0x000fce0000000000 */
[----:B------:R-:W2:Y:S01]  /*0040*/  LDC.64 R2, c[0x0][0x380] ;  /* 0x0000e000ff027b82 */ /* 0x000ea20000000a00 */
[----:B-1----:R-:W-:Y:S01]  /*0050*/  ULEA UR4, UR5, UR4, 0x18 ;  /* 0x0000000405047291 */ /* 0x002fe2000f8ec0ff */
[C---:B0-----:R-:W-:Y:S01]  /*0060*/  LOP3.LUT R0, R7.reuse, 0x1, RZ, 0xc0, !PT ;  /* 0x0000000107007812 */ /* 0x041fe200078ec0ff */
[----:B--2---:R-:W-:-:S03]  /*0070*/  IMAD.WIDE.U32 R2, R7, 0x4, R2 ;  /* 0x0000000407027825 */ /* 0x004fc600078e0002 */
[----:B------:R-:W-:Y:S02]  /*0080*/  ISETP.NE.U32.AND P0, PT, R0, 0x1, PT ;  /* 0x000000010000780c */ /* 0x000fe40003f05070 */
[----:B------:R-:W-:-:S04]  /*0090*/  LEA R0, R7, UR4, 0x2 ;  /* 0x0000000407007c11 */ /* 0x000fc8000f8e10ff */
[----:B------:R-:W0:Y:S01]  /*00a0*/  LDCU.64 UR4, c[0x0][0x358] ;  /* 0x00006b00ff0477ac */ /* 0x000e220008000a00 */
[----:B------:R-:W-:Y:S01]  /*00b0*/  STS [R0], RZ ;  /* 0x000000ff00007388 */ /* 0x000fe20000000800 */
[----:B------:R-:W-:Y:S06]  /*00c0*/  BAR.SYNC.DEFER_BLOCKING 0x0 ;  /* 0x0000000000007b1d */ /* 0x000fec0000010000 */
[----:B------:R-:W-:Y:S02]  /*00d0*/  @P0 STS [R0], R7 ;  /* 0x0000000700000388 */ /* 0x000fe40000000800 */
[----:B------:R-:W-:Y:S06]  /*00e0*/  BAR.SYNC.DEFER_BLOCKING 0x0 ;  /* 0x0000000000007b1d */ /* 0x000fec0000010000 */
[----:B------:R-:W0:Y:S04]  /*00f0*/  LDS R5, [R0] ;  /* 0x0000000000057984 */ /* 0x000e280000000800 */
[----:B0-----:R-:W-:Y:S01]  /*0100*/  STG.E desc[UR4][R2.64], R5 ;  /* 0x0000000502007986 */ /* 0x001fe2000c101904 */
[----:B------:R-:W-:Y:S05]  /*0110*/  EXIT ;  /* 0x000000000000794d */ /* 0x000fea0003800000 */
.L_x_5:
        /* <DEDUP_REMOVED lines=14> */
.L_x_10:


//--------------------- .text._Z12fixed_sharedv   --------------------------
	.section	.text._Z12fixed_sharedv,"ax",@progbits
	.align	128
        .global         _Z12fixed_sharedv
        .type           _Z12fixed_sharedv,@function
        .size           _Z12fixed_sharedv,(.L_x_11 - _Z12fixed_sharedv)
        .other          _Z12fixed_sharedv,@"STO_CUDA_ENTRY STV_DEFAULT"
_Z12fixed_sharedv:
.text._Z12fixed_sharedv:
[----:B------:R-:W-:Y:S08]  /*0000*/  LDC R1, c[0x0][0x37c] ;  /* 0x0000df00ff017b82 */ /* 0x000ff00000000800 */
[----:B------:R-:W-:Y:S06]  /*0010*/  BAR.SYNC.DEFER_BLOCKING 0x0 ;  /* 0x0000000000007b1d */ /* 0x000fec0000010000 */
[----:B------:R-:W-:Y:S05]  /*0020*/  EXIT ;  /* 0x000000000000794d */ /* 0x000fea0003800000 */
.L_x_6:
        /* <DEDUP_REMOVED lines=13> */
.L_x_11:


//--------------------- .text._Z12fixed_boundsPii --------------------------
	.section	.text._Z12fixed_boundsPii,"ax",@progbits
	.align	128
        .global         _Z12fixed_boundsPii
        .type           _Z12fixed_boundsPii,@function
        .size           _Z12fixed_boundsPii,(.L_x_12 - _Z12fixed_boundsPii)
        .other          _Z12fixed_boundsPii,@"STO_CUDA_ENTRY STV_DEFAULT"
_Z12fixed_boundsPii:
.text._Z12fixed_boundsPii:
[----:B------:R-:W-:Y:S01]  /*0000*/  LDC R1, c[0x0][0x37c] ;  /* 0x0000df00ff017b82 */ /* 0x000fe20000000800 */
[----:B------:R-:W0:Y:S07]  /*0010*/  S2R R0, SR_TID.X ;  /* 0x0000000000007919 */ /* 0x000e2e0000002100 */
[----:B------:R-:W0:Y:S01]  /*0020*/  S2UR UR4, SR_CTAID.X ;  /* 0x00000000000479c3 */ /* 0x000e220000002500 */
[----:B------:R-:W1:Y:S07]  /*0030*/  LDCU UR5, c[0x0][0x388] ;  /* 0x00007100ff0577ac */ /* 0x000e6e0008000800 */
[----:B------:R-:W0:Y:S02]  /*0040*/  LDC R5, c[0x0][0x360] ;  /* 0x0000d800ff057b82 */ /* 0x000e240000000800 */
[----:B0-----:R-:W-:-:S05]  /*0050*/  IMAD R5, R5, UR4, R0 ;  /* 0x0000000405057c24 */ /* 0x001fca000f8e0200 */
[----:B-1----:R-:W-:-:S13]  /*0060*/  ISETP.GE.AND P0, PT, R5, UR5, PT ;  /* 0x0000000505007c0c */ /* 0x002fda000bf06270 */
[----:B------:R-:W-:Y:S05]  /*0070*/  @P0 EXIT ;  /* 0x000000000000094d */ /* 0x000fea0003800000 */
[----:B------:R-:W0:Y:S01]  /*0080*/  LDC.64 R2, c[0x0][0x380] ;  /* 0x0000e000ff027b82 */ /* 0x000e220000000a00 */
[----:B------:R-:W1:Y:S01]  /*0090*/  LDCU.64 UR4, c[0x0][0x358] ;  /* 0x00006b00ff0477ac */ /* 0x000e620008000a00 */
[----:B0-----:R-:W-:-:S05]  /*00a0*/  IMAD.WIDE R2, R5, 0x4, R2 ;  /* 0x0000000405027825 */ /* 0x001fca00078e0202 */
[----:B-1----:R-:W-:Y:S01]  /*00b0*/  STG.E desc[UR4][R2.64], R5 ;  /* 0x0000000502007986 */ /* 0x002fe2000c101904 */
[----:B------:R-:W-:Y:S05]  /*00c0*/  EXIT ;  /* 0x000000000000794d */ /* 0x000fea0003800000 */
.L_x_7:
        /* <DEDUP_REMOVED lines=11> */
.L_x_12:


//--------------------- .nv.shared.reserved.0     --------------------------
	.section	.nv.shared.reserved.0,"aw",@nobits
	.weak		__nv_reservedSMEM_offset_0_alias
	.size		__nv_reservedSMEM_offset_0_alias, 0, 64
	.other		__nv_reservedSMEM_offset_0_alias,@"STO_CUDA_RESERVED_SHARED STV_DEFAULT"
__nv_reservedSMEM_offset_0_alias:
	.zero		0
	.zero		64


//--------------------- .nv.shared._Z10fixed_initPi --------------------------
	.section	.nv.shared._Z10fixed_initPi,"aw",@nobits
	.sectionflags	@""
	.align	4
.nv.shared._Z10fixed_initPi:
	.zero		2048


//--------------------- .nv.constant0._Z11fixed_indexPiii --------------------------
	.section	.nv.constant0._Z11fixed_indexPiii,"a",@progbits
	.sectionflags	@""
	.align	4
.nv.constant0._Z11fixed_indexPiii:
	.zero		912


//--------------------- .nv.constant0._Z12fixed_reducePii --------------------------
	.section	.nv.constant0._Z12fixed_reducePii,"a",@progbits
	.sectionflags	@""
	.align	4
.nv.constant0._Z12fixed_reducePii:
	.zero		908


//--------------------- .nv.constant0._Z10fixed_initPi --------------------------
	.section	.nv.constant0._Z10fixed_initPi,"a",@progbits
	.sectionflags	@""
	.align	4
.nv.constant0._Z10fixed_initPi:
	.zero		904


//--------------------- .nv.constant0._Z12fixed_sharedv --------------------------
	.section	.nv.constant0._Z12fixed_sharedv,"a",@progbits
	.sectionflags	@""
	.align	4
.nv.constant0._Z12fixed_sharedv:
	.zero		896


//--------------------- .nv.constant0._Z12fixed_boundsPii --------------------------
	.section	.nv.constant0._Z12fixed_boundsPii,"a",@progbits
	.sectionflags	@""
	.align	4
.nv.constant0._Z12fixed_boundsPii:
	.zero		908


//--------------------- SYMBOLS --------------------------

	.type		.nv.reservedSmem.offset0,@object
	.size		.nv.reservedSmem.offset0,0x4
	.type		.nv.reservedSmem.cap,@object
	.size		.nv.reservedSmem.cap,0x4
